//
// Generated by NVIDIA NVVM Compiler
//
// Compiler Build ID: CL-36424714
// Cuda compilation tools, release 13.0, V13.0.88
// Based on NVVM 20.0.0
//

.version 9.0
.target sm_100
.address_size 64

	// .globl	_Z5hellov
.extern .func  (.param .b32 func_retval0) vprintf
(
	.param .b64 vprintf_param_0,
	.param .b64 vprintf_param_1
)
;
.global .align 1 .b8 $str[41] = {104, 101, 108, 108, 111, 32, 119, 111, 114, 108, 100, 33, 32, 105, 32, 97, 109, 32, 97, 32, 116, 104, 114, 101, 97, 100, 32, 32, 105, 110, 32, 98, 108, 111, 99, 107, 32, 37, 100, 10};

.visible .entry _Z5hellov()
{
	.local .align 8 .b8 	__local_depot0[8];
	.reg .b64 	%SP;
	.reg .b64 	%SPL;
	.reg .b32 	%r<4>;
	.reg .b64 	%rd<5>;

	mov.u64 	%SPL, __local_depot0;
	cvta.local.u64 	%SP, %SPL;
	add.u64 	%rd1, %SP, 0;
	add.u64 	%rd2, %SPL, 0;
	mov.u32 	%r1, %ctaid.x;
	st.local.u32 	[%rd2], %r1;
	mov.u64 	%rd3, $str;
	cvta.global.u64 	%rd4, %rd3;
	{ // callseq 0, 0
	.param .b64 param0;
	st.param.b64 	[param0], %rd4;
	.param .b64 param1;
	st.param.b64 	[param1], %rd1;
	.param .b32 retval0;
	call.uni (retval0), 
	vprintf, 
	(
	param0, 
	param1
	);
	ld.param.b32 	%r2, [retval0];
	} // callseq 0
	ret;

}


// ===== COMPILED SASS (sm_100) =====

	.target	sm_100

	.elftype	@"ET_EXEC"


//--------------------- .note.nv.tkinfo           --------------------------
	.section	.note.nv.tkinfo,"",@"SHT_NOTE"
	.sectionflags	@"SHF_NOTE_NV_TKINFO"
	.tkinfo
        /*0018*/ 	.word	0x00000002
        /*0030*/ 	.string	""
        /*0030*/ 	.string	"ptxas"
        /*0030*/ 	.string	"Cuda compilation tools, release 13.0, V13.0.88"
        /*0030*/ 	.string	"Build cuda_13.0.r13.0/compiler.36424714_0"
        /*0030*/ 	.string	"-arch sm_100 -m 64 "



//--------------------- .note.nv.cuinfo           --------------------------
	.section	.note.nv.cuinfo,"",@"SHT_NOTE"
	.sectionflags	@"SHF_NOTE_NV_CUINFO"
        /*0018*/ 	.short	0x0002
        /*001a*/ 	.short	0x0064
        /*001c*/ 	.short	0x0082
	.zero		2


//--------------------- .nv.info                  --------------------------
	.section	.nv.info,"",@"SHT_CUDA_INFO"
	.align	4


	//----- nvinfo : EIATTR_REGCOUNT
	.align		4
        /*0000*/ 	.byte	0x04, 0x2f
        /*0002*/ 	.short	(.L_2 - .L_1)
	.align		4
.L_1:
        /*0004*/ 	.word	index@(_Z5hellov)
        /*0008*/ 	.word	0x00000018


	//----- nvinfo : EIATTR_FRAME_SIZE
	.align		4
.L_2:
        /*000c*/ 	.byte	0x04, 0x11
        /*000e*/ 	.short	(.L_4 - .L_3)
	.align		4
.L_3:
        /*0010*/ 	.word	index@(_Z5hellov)
        /*0014*/ 	.word	0x00000008


	//----- nvinfo : EIATTR_MIN_STACK_SIZE
	.align		4
.L_4:
        /*0018*/ 	.byte	0x04, 0x12
        /*001a*/ 	.short	(.L_6 - .L_5)
	.align		4
.L_5:
        /*001c*/ 	.word	index@(_Z5hellov)
        /*0020*/ 	.word	0x00000008
.L_6:


//--------------------- .nv.compat                --------------------------
	.section	.nv.compat,"",@"SHT_CUDA_COMPAT_INFO"
	.align	4
        /*0000*/ 	.byte	0x02, 0x09, 0x00, 0x00, 0x02, 0x02, 0x01, 0x00, 0x02, 0x05, 0x05, 0x00, 0x03, 0x07, 0x01, 0x01
        /*0010*/ 	.byte	0x02, 0x03, 0x00, 0x00, 0x02, 0x06, 0x01, 0x00, 0x04, 0x0b, 0x08, 0x00, 0x09, 0x00, 0x00, 0x00
        /*0020*/ 	.byte	0x00, 0x00, 0x00, 0x00


//--------------------- .nv.info._Z5hellov        --------------------------
	.section	.nv.info._Z5hellov,"",@"SHT_CUDA_INFO"
	.sectionflags	@""
	.align	4


	//----- nvinfo : EIATTR_CUDA_API_VERSION
	.align		4
        /*0000*/ 	.byte	0x04, 0x37
        /*0002*/ 	.short	(.L_8 - .L_7)
.L_7:
        /*0004*/ 	.word	0x00000082


	//----- nvinfo : EIATTR_SPARSE_MMA_MASK
	.align		4
.L_8:
        /*0008*/ 	.byte	0x03, 0x50
        /*000a*/ 	.short	0x0000


	//----- nvinfo : EIATTR_MAXREG_COUNT
	.align		4
        /*000c*/ 	.byte	0x03, 0x1b
        /*000e*/ 	.short	0x00ff


	//----- nvinfo : EIATTR_EXTERNS
	.align		4
        /*0010*/ 	.byte	0x04, 0x0f
        /*0012*/ 	.short	(.L_10 - .L_9)


	//   ....[0]....
	.align		4
.L_9:
        /*0014*/ 	.word	index@(vprintf)


	//----- nvinfo : EIATTR_MERCURY_ISA_VERSION
	.align		4
.L_10:
        /*0018*/ 	.byte	0x03, 0x5f
        /*001a*/ 	.short	0x0101


	//----- nvinfo : EIATTR_VRC_CTA_INIT_COUNT
	.align		4
        /*001c*/ 	.byte	0x02, 0x4a
	.zero		1
	.zero		1


	//----- nvinfo : EIATTR_SYSCALL_OFFSETS
	.align		4
        /*0020*/ 	.byte	0x04, 0x46
        /*0022*/ 	.short	(.L_12 - .L_11)


	//   ....[0]....
.L_11:
        /*0024*/ 	.word	0x000000e0


	//----- nvinfo : EIATTR_EXIT_INSTR_OFFSETS
	.align		4
.L_12:
        /*0028*/ 	.byte	0x04, 0x1c
        /*002a*/ 	.short	(.L_14 - .L_13)


	//   ....[0]....
.L_13:
        /*002c*/ 	.word	0x000000f0


	//----- nvinfo : EIATTR_SW_WAR
	.align		4
.L_14:
        /*0030*/ 	.byte	0x04, 0x36
        /*0032*/ 	.short	(.L_16 - .L_15)
.L_15:
        /*0034*/ 	.word	0x00000008
.L_16:


//--------------------- .nv.callgraph             --------------------------
	.section	.nv.callgraph,"",@"SHT_CUDA_CALLGRAPH"
	.align	4
	.sectionentsize	8
	.align		4
        /*0000*/ 	.word	0x00000000
	.align		4
        /*0004*/ 	.word	0xffffffff
	.align		4
        /*0008*/ 	.word	index@(_Z5hellov)
	.align		4
        /*000c*/ 	.word	index@(vprintf)
	.align		4
        /*0010*/ 	.word	0x00000000
	.align		4
        /*0014*/ 	.word	0xfffffffe
	.align		4
        /*0018*/ 	.word	0x00000000
	.align		4
        /*001c*/ 	.word	0xfffffffd
	.align		4
        /*0020*/ 	.word	0x00000000
	.align		4
        /*0024*/ 	.word	0xfffffffc


//--------------------- .nv.constant4             --------------------------
	.section	.nv.constant4,"a",@progbits
	.align	8
	.align		8
.nv.constant4:
        /*0000*/ 	.dword	vprintf
	.align		8
        /*0008*/ 	.dword	$str


//--------------------- .text._Z5hellov           --------------------------
	.section	.text._Z5hellov,"ax",@progbits
	.align	128
        .global         _Z5hellov
        .type           _Z5hellov,@function
        .size           _Z5hellov,(.L_x_2 - _Z5hellov)
        .other          _Z5hellov,@"STO_CUDA_ENTRY STV_DEFAULT"
_Z5hellov:
.text._Z5hellov:
[----:B------:R-:W0:Y:S01]  /*0000*/  LDC R1, c[0x0][0x37c] ;  /* 0x0000df00ff017b82 */ /* 0x000e220000000800 */
[----:B------:R-:W1:Y:S01]  /*0010*/  S2R R8, SR_CTAID.X ;  /* 0x0000000000087919 */ /* 0x000e620000002500 */
[----:B0-----:R-:W-:Y:S01]  /*0020*/  VIADD R1, R1, 0xfffffff8 ;  /* 0xfffffff801017836 */ /* 0x001fe20000000000 */
[----:B------:R-:W-:Y:S01]  /*0030*/  MOV R0, 0x0 ;  /* 0x0000000000007802 */ /* 0x000fe20000000f00 */
[----:B------:R-:W0:Y:S04]  /*0040*/  LDCU UR4, c[0x0][0x2f8] ;  /* 0x00005f00ff0477ac */ /* 0x000e280008000800 */
[----:B------:R2:W3:Y:S01]  /*0050*/  LDC.64 R2, c[0x4][R0] ;  /* 0x0100000000027b82 */ /* 0x0004e20000000a00 */
[----:B------:R-:W4:Y:S01]  /*0060*/  LDCU.64 UR6, c[0x4][0x8] ;  /* 0x01000100ff0677ac */ /* 0x000f220008000a00 */
[----:B------:R-:W5:Y:S01]  /*0070*/  LDCU UR5, c[0x0][0x2fc] ;  /* 0x00005f80ff0577ac */ /* 0x000f620008000800 */
[----:B0-----:R-:W-:Y:S01]  /*0080*/  IADD3 R6, P0, PT, R1, UR4, RZ ;  /* 0x0000000401067c10 */ /* 0x001fe2000ff1e0ff */
[----:B----4-:R-:W-:Y:S01]  /*0090*/  IMAD.U32 R4, RZ, RZ, UR6 ;  /* 0x00000006ff047e24 */ /* 0x010fe2000f8e00ff */
[----:B------:R-:W-:-:S03]  /*00a0*/  MOV R5, UR7 ;  /* 0x0000000700057c02 */ /* 0x000fc60008000f00 */
[----:B-----5:R-:W-:Y:S01]  /*00b0*/  IMAD.X R7, RZ, RZ, UR5, P0 ;  /* 0x00000005ff077e24 */ /* 0x020fe200080e06ff */
[----:B-1----:R2:W-:Y:S07]  /*00c0*/  STL [R1], R8 ;  /* 0x0000000801007387 */ /* 0x0025ee0000100800 */
[----:B------:R-:W-:-:S07]  /*00d0*/  LEPC R20, `(.L_x_0) ;  /* 0x000000001014794e */ /* 0x000fce0000000000 */
[----:B--23--:R-:W-:Y:S05]  /*00e0*/  CALL.ABS.NOINC R2 ;  /* 0x0000000002007343 */ /* 0x00cfea0003c00000 */
.L_x_0:
[----:B------:R-:W-:Y:S05]  /*00f0*/  EXIT ;  /* 0x000000000000794d */ /* 0x000fea0003800000 */
.L_x_1:
[----:B------:R-:W-:-:S00]  /*0100*/  BRA `(.L_x_1) ;  /* 0xfffffffc00fc7947 */ /* 0x000fc0000383ffff */
[----:B------:R-:W-:-:S00]  /*0110*/  NOP ;  /* 0x0000000000007918 */ /* 0x000fc00000000000 */
        /* <DEDUP_REMOVED lines=14> */
.L_x_2:


//--------------------- .nv.global.init           --------------------------
	.section	.nv.global.init,"aw",@progbits
.nv.global.init:
	.type		$str,@object
	.size		$str,(.L_0 - $str)
$str:
        /*0000*/ 	.byte	0x68, 0x65, 0x6c, 0x6c, 0x6f, 0x20, 0x77, 0x6f, 0x72, 0x6c, 0x64, 0x21, 0x20, 0x69, 0x20, 0x61
        /*0010*/ 	.byte	0x6d, 0x20, 0x61, 0x20, 0x74, 0x68, 0x72, 0x65, 0x61, 0x64, 0x20, 0x20, 0x69, 0x6e, 0x20, 0x62
        /*0020*/ 	.byte	0x6c, 0x6f, 0x63, 0x6b, 0x20, 0x25, 0x64, 0x0a, 0x00
.L_0:


//--------------------- .nv.shared.reserved.0     --------------------------
	.section	.nv.shared.reserved.0,"aw",@nobits
	.weak		__nv_reservedSMEM_offset_0_alias
	.size		__nv_reservedSMEM_offset_0_alias, 0, 64
	.other		__nv_reservedSMEM_offset_0_alias,@"STO_CUDA_RESERVED_SHARED STV_DEFAULT"
__nv_reservedSMEM_offset_0_alias:
	.zero		0
	.zero		64


//--------------------- .nv.constant0._Z5hellov   --------------------------
	.section	.nv.constant0._Z5hellov,"a",@progbits
	.sectionflags	@""
	.align	4
.nv.constant0._Z5hellov:
	.zero		896


//--------------------- SYMBOLS --------------------------

	.type		.nv.reservedSmem.offset0,@object
	.size		.nv.reservedSmem.offset0,0x4
	.type		vprintf,@function
